//
// Generated by NVIDIA NVVM Compiler
//
// Compiler Build ID: CL-36424714
// Cuda compilation tools, release 13.0, V13.0.88
// Based on NVVM 20.0.0
//

.version 9.0
.target sm_100
.address_size 64

	// .globl	_Z10add_kernelPiS_S_i

.visible .entry _Z10add_kernelPiS_S_i(
	.param .u64 .ptr .align 1 _Z10add_kernelPiS_S_i_param_0,
	.param .u64 .ptr .align 1 _Z10add_kernelPiS_S_i_param_1,
	.param .u64 .ptr .align 1 _Z10add_kernelPiS_S_i_param_2,
	.param .u32 _Z10add_kernelPiS_S_i_param_3
)
{
	.reg .pred 	%p<2>;
	.reg .b32 	%r<9>;
	.reg .b64 	%rd<11>;

	ld.param.u64 	%rd1, [_Z10add_kernelPiS_S_i_param_0];
	ld.param.u64 	%rd2, [_Z10add_kernelPiS_S_i_param_1];
	ld.param.u64 	%rd3, [_Z10add_kernelPiS_S_i_param_2];
	ld.param.u32 	%r2, [_Z10add_kernelPiS_S_i_param_3];
	mov.u32 	%r3, %tid.x;
	mov.u32 	%r4, %ctaid.x;
	mov.u32 	%r5, %ntid.x;
	mad.lo.s32 	%r1, %r4, %r5, %r3;
	setp.ge.s32 	%p1, %r1, %r2;
	@%p1 bra 	$L__BB0_2;
	cvta.to.global.u64 	%rd4, %rd1;
	cvta.to.global.u64 	%rd5, %rd2;
	cvta.to.global.u64 	%rd6, %rd3;
	mul.wide.s32 	%rd7, %r1, 4;
	add.s64 	%rd8, %rd4, %rd7;
	ld.global.u32 	%r6, [%rd8];
	add.s64 	%rd9, %rd5, %rd7;
	ld.global.u32 	%r7, [%rd9];
	add.s32 	%r8, %r7, %r6;
	add.s64 	%rd10, %rd6, %rd7;
	st.global.u32 	[%rd10], %r8;
$L__BB0_2:
	ret;

}


// ===== COMPILED SASS (sm_100) =====

	.target	sm_100

	.elftype	@"ET_EXEC"


//--------------------- .note.nv.tkinfo           --------------------------
	.section	.note.nv.tkinfo,"",@"SHT_NOTE"
	.sectionflags	@"SHF_NOTE_NV_TKINFO"
	.tkinfo
        /*0018*/ 	.word	0x00000002
        /*0030*/ 	.string	""
        /*0030*/ 	.string	"ptxas"
        /*0030*/ 	.string	"Cuda compilation tools, release 13.0, V13.0.88"
        /*0030*/ 	.string	"Build cuda_13.0.r13.0/compiler.36424714_0"
        /*0030*/ 	.string	"-arch sm_100 -m 64 "



//--------------------- .note.nv.cuinfo           --------------------------
	.section	.note.nv.cuinfo,"",@"SHT_NOTE"
	.sectionflags	@"SHF_NOTE_NV_CUINFO"
        /*0018*/ 	.short	0x0002
        /*001a*/ 	.short	0x0064
        /*001c*/ 	.short	0x0082
	.zero		2


//--------------------- .nv.info                  --------------------------
	.section	.nv.info,"",@"SHT_CUDA_INFO"
	.align	4


	//----- nvinfo : EIATTR_REGCOUNT
	.align		4
        /*0000*/ 	.byte	0x04, 0x2f
        /*0002*/ 	.short	(.L_1 - .L_0)
	.align		4
.L_0:
        /*0004*/ 	.word	index@(_Z10add_kernelPiS_S_i)
        /*0008*/ 	.word	0x0000000c


	//----- nvinfo : EIATTR_FRAME_SIZE
	.align		4
.L_1:
        /*000c*/ 	.byte	0x04, 0x11
        /*000e*/ 	.short	(.L_3 - .L_2)
	.align		4
.L_2:
        /*0010*/ 	.word	index@(_Z10add_kernelPiS_S_i)
        /*0014*/ 	.word	0x00000000


	//----- nvinfo : EIATTR_MIN_STACK_SIZE
	.align		4
.L_3:
        /*0018*/ 	.byte	0x04, 0x12
        /*001a*/ 	.short	(.L_5 - .L_4)
	.align		4
.L_4:
        /*001c*/ 	.word	index@(_Z10add_kernelPiS_S_i)
        /*0020*/ 	.word	0x00000000
.L_5:


//--------------------- .nv.compat                --------------------------
	.section	.nv.compat,"",@"SHT_CUDA_COMPAT_INFO"
	.align	4
        /*0000*/ 	.byte	0x02, 0x09, 0x00, 0x00, 0x02, 0x02, 0x01, 0x00, 0x02, 0x05, 0x05, 0x00, 0x03, 0x07, 0x01, 0x01
        /*0010*/ 	.byte	0x02, 0x03, 0x00, 0x00, 0x02, 0x06, 0x01, 0x00, 0x04, 0x0b, 0x08, 0x00, 0x09, 0x00, 0x00, 0x00
        /*0020*/ 	.byte	0x00, 0x00, 0x00, 0x00


//--------------------- .nv.info._Z10add_kernelPiS_S_i --------------------------
	.section	.nv.info._Z10add_kernelPiS_S_i,"",@"SHT_CUDA_INFO"
	.sectionflags	@""
	.align	4


	//----- nvinfo : EIATTR_CUDA_API_VERSION
	.align		4
        /*0000*/ 	.byte	0x04, 0x37
        /*0002*/ 	.short	(.L_7 - .L_6)
.L_6:
        /*0004*/ 	.word	0x00000082


	//----- nvinfo : EIATTR_KPARAM_INFO
	.align		4
.L_7:
        /*0008*/ 	.byte	0x04, 0x17
        /*000a*/ 	.short	(.L_9 - .L_8)
.L_8:
        /*000c*/ 	.word	0x00000000
        /*0010*/ 	.short	0x0003
        /*0012*/ 	.short	0x0018
        /*0014*/ 	.byte	0x00, 0xf0, 0x11, 0x00


	//----- nvinfo : EIATTR_KPARAM_INFO
	.align		4
.L_9:
        /*0018*/ 	.byte	0x04, 0x17
        /*001a*/ 	.short	(.L_11 - .L_10)
.L_10:
        /*001c*/ 	.word	0x00000000
        /*0020*/ 	.short	0x0002
        /*0022*/ 	.short	0x0010
        /*0024*/ 	.byte	0x00, 0xf5, 0x21, 0x00


	//----- nvinfo : EIATTR_KPARAM_INFO
	.align		4
.L_11:
        /*0028*/ 	.byte	0x04, 0x17
        /*002a*/ 	.short	(.L_13 - .L_12)
.L_12:
        /*002c*/ 	.word	0x00000000
        /*0030*/ 	.short	0x0001
        /*0032*/ 	.short	0x0008
        /*0034*/ 	.byte	0x00, 0xf5, 0x21, 0x00


	//----- nvinfo : EIATTR_KPARAM_INFO
	.align		4
.L_13:
        /*0038*/ 	.byte	0x04, 0x17
        /*003a*/ 	.short	(.L_15 - .L_14)
.L_14:
        /*003c*/ 	.word	0x00000000
        /*0040*/ 	.short	0x0000
        /*0042*/ 	.short	0x0000
        /*0044*/ 	.byte	0x00, 0xf5, 0x21, 0x00


	//----- nvinfo : EIATTR_SPARSE_MMA_MASK
	.align		4
.L_15:
        /*0048*/ 	.byte	0x03, 0x50
        /*004a*/ 	.short	0x0000


	//----- nvinfo : EIATTR_MAXREG_COUNT
	.align		4
        /*004c*/ 	.byte	0x03, 0x1b
        /*004e*/ 	.short	0x00ff


	//----- nvinfo : EIATTR_MERCURY_ISA_VERSION
	.align		4
        /*0050*/ 	.byte	0x03, 0x5f
        /*0052*/ 	.short	0x0101


	//----- nvinfo : EIATTR_VRC_CTA_INIT_COUNT
	.align		4
        /*0054*/ 	.byte	0x02, 0x4a
	.zero		1
	.zero		1


	//----- nvinfo : EIATTR_EXIT_INSTR_OFFSETS
	.align		4
        /*0058*/ 	.byte	0x04, 0x1c
        /*005a*/ 	.short	(.L_17 - .L_16)


	//   ....[0]....
.L_16:
        /*005c*/ 	.word	0x00000070


	//   ....[1]....
        /*0060*/ 	.word	0x00000130


	//----- nvinfo : EIATTR_CBANK_PARAM_SIZE
	.align		4
.L_17:
        /*0064*/ 	.byte	0x03, 0x19
        /*0066*/ 	.short	0x001c


	//----- nvinfo : EIATTR_PARAM_CBANK
	.align		4
        /*0068*/ 	.byte	0x04, 0x0a
        /*006a*/ 	.short	(.L_19 - .L_18)
	.align		4
.L_18:
        /*006c*/ 	.word	index@(.nv.constant0._Z10add_kernelPiS_S_i)
        /*0070*/ 	.short	0x0380
        /*0072*/ 	.short	0x001c


	//----- nvinfo : EIATTR_SW_WAR
	.align		4
.L_19:
        /*0074*/ 	.byte	0x04, 0x36
        /*0076*/ 	.short	(.L_21 - .L_20)
.L_20:
        /*0078*/ 	.word	0x00000008
.L_21:


//--------------------- .nv.callgraph             --------------------------
	.section	.nv.callgraph,"",@"SHT_CUDA_CALLGRAPH"
	.align	4
	.sectionentsize	8
	.align		4
        /*0000*/ 	.word	0x00000000
	.align		4
        /*0004*/ 	.word	0xffffffff
	.align		4
        /*0008*/ 	.word	0x00000000
	.align		4
        /*000c*/ 	.word	0xfffffffe
	.align		4
        /*0010*/ 	.word	0x00000000
	.align		4
        /*0014*/ 	.word	0xfffffffd
	.align		4
        /*0018*/ 	.word	0x00000000
	.align		4
        /*001c*/ 	.word	0xfffffffc


//--------------------- .text._Z10add_kernelPiS_S_i --------------------------
	.section	.text._Z10add_kernelPiS_S_i,"ax",@progbits
	.align	128
        .global         _Z10add_kernelPiS_S_i
        .type           _Z10add_kernelPiS_S_i,@function
        .size           _Z10add_kernelPiS_S_i,(.L_x_1 - _Z10add_kernelPiS_S_i)
        .other          _Z10add_kernelPiS_S_i,@"STO_CUDA_ENTRY STV_DEFAULT"
_Z10add_kernelPiS_S_i:
.text._Z10add_kernelPiS_S_i:
[----:B------:R-:W-:Y:S01]  /*0000*/  LDC R1, c[0x0][0x37c] ;  /* 0x0000df00ff017b82 */ /* 0x000fe20000000800 */
[----:B------:R-:W0:Y:S07]  /*0010*/  S2R R9, SR_TID.X ;  /* 0x0000000000097919 */ /* 0x000e2e0000002100 */
[----:B------:R-:W0:Y:S01]  /*0020*/  S2UR UR4, SR_CTAID.X ;  /* 0x00000000000479c3 */ /* 0x000e220000002500 */
[----:B------:R-:W1:Y:S07]  /*0030*/  LDCU UR5, c[0x0][0x398] ;  /* 0x00007300ff0577ac */ /* 0x000e6e0008000800 */
[----:B------:R-:W0:Y:S02]  /*0040*/  LDC R0, c[0x0][0x360] ;  /* 0x0000d800ff007b82 */ /* 0x000e240000000800 */
[----:B0-----:R-:W-:-:S05]  /*0050*/  IMAD R9, R0, UR4, R9 ;  /* 0x0000000400097c24 */ /* 0x001fca000f8e0209 */
[----:B-1----:R-:W-:-:S13]  /*0060*/  ISETP.GE.AND P0, PT, R9, UR5, PT ;  /* 0x0000000509007c0c */ /* 0x002fda000bf06270 */
[----:B------:R-:W-:Y:S05]  /*0070*/  @P0 EXIT ;  /* 0x000000000000094d */ /* 0x000fea0003800000 */
[----:B------:R-:W0:Y:S01]  /*0080*/  LDC.64 R2, c[0x0][0x380] ;  /* 0x0000e000ff027b82 */ /* 0x000e220000000a00 */
[----:B------:R-:W1:Y:S07]  /*0090*/  LDCU.64 UR4, c[0x0][0x358] ;  /* 0x00006b00ff0477ac */ /* 0x000e6e0008000a00 */
[----:B------:R-:W2:Y:S08]  /*00a0*/  LDC.64 R4, c[0x0][0x388] ;  /* 0x0000e200ff047b82 */ /* 0x000eb00000000a00 */
[----:B------:R-:W3:Y:S01]  /*00b0*/  LDC.64 R6, c[0x0][0x390] ;  /* 0x0000e400ff067b82 */ /* 0x000ee20000000a00 */
[----:B0-----:R-:W-:-:S06]  /*00c0*/  IMAD.WIDE R2, R9, 0x4, R2 ;  /* 0x0000000409027825 */ /* 0x001fcc00078e0202 */
[----:B-1----:R-:W4:Y:S01]  /*00d0*/  LDG.E R2, desc[UR4][R2.64] ;  /* 0x0000000402027981 */ /* 0x002f22000c1e1900 */
[----:B--2---:R-:W-:-:S06]  /*00e0*/  IMAD.WIDE R4, R9, 0x4, R4 ;  /* 0x0000000409047825 */ /* 0x004fcc00078e0204 */
[----:B------:R-:W4:Y:S01]  /*00f0*/  LDG.E R5, desc[UR4][R4.64] ;  /* 0x0000000404057981 */ /* 0x000f22000c1e1900 */
[----:B---3--:R-:W-:Y:S01]  /*0100*/  IMAD.WIDE R6, R9, 0x4, R6 ;  /* 0x0000000409067825 */ /* 0x008fe200078e0206 */
[----:B----4-:R-:W-:-:S05]  /*0110*/  IADD3 R9, PT, PT, R2, R5, RZ ;  /* 0x0000000502097210 */ /* 0x010fca0007ffe0ff */
[----:B------:R-:W-:Y:S01]  /*0120*/  STG.E desc[UR4][R6.64], R9 ;  /* 0x0000000906007986 */ /* 0x000fe2000c101904 */
[----:B------:R-:W-:Y:S05]  /*0130*/  EXIT ;  /* 0x000000000000794d */ /* 0x000fea0003800000 */
.L_x_0:
[----:B------:R-:W-:-:S00]  /*0140*/  BRA `(.L_x_0) ;  /* 0xfffffffc00fc7947 */ /* 0x000fc0000383ffff */
[----:B------:R-:W-:-:S00]  /*0150*/  NOP ;  /* 0x0000000000007918 */ /* 0x000fc00000000000 */
        /* <DEDUP_REMOVED lines=10> */
.L_x_1:


//--------------------- .nv.shared.reserved.0     --------------------------
	.section	.nv.shared.reserved.0,"aw",@nobits
	.weak		__nv_reservedSMEM_offset_0_alias
	.size		__nv_reservedSMEM_offset_0_alias, 0, 64
	.other		__nv_reservedSMEM_offset_0_alias,@"STO_CUDA_RESERVED_SHARED STV_DEFAULT"
__nv_reservedSMEM_offset_0_alias:
	.zero		0
	.zero		64


//--------------------- .nv.constant0._Z10add_kernelPiS_S_i --------------------------
	.section	.nv.constant0._Z10add_kernelPiS_S_i,"a",@progbits
	.sectionflags	@""
	.align	4
.nv.constant0._Z10add_kernelPiS_S_i:
	.zero		924


//--------------------- SYMBOLS --------------------------

	.type		.nv.reservedSmem.offset0,@object
	.size		.nv.reservedSmem.offset0,0x4
